//
// Generated by NVIDIA NVVM Compiler
//
// Compiler Build ID: CL-36424714
// Cuda compilation tools, release 13.0, V13.0.88
// Based on NVVM 20.0.0
//

.version 9.0
.target sm_100
.address_size 64

	// .globl	default_function_kernel0
// _ZZ24default_function_kernel0E8A_shared has been demoted
// _ZZ24default_function_kernel0E8B_shared has been demoted

.visible .entry default_function_kernel0(
	.param .u64 .ptr .align 1 default_function_kernel0_param_0,
	.param .u64 .ptr .align 1 default_function_kernel0_param_1,
	.param .u64 .ptr .align 1 default_function_kernel0_param_2
)
{
	.reg .pred 	%p<2>;
	.reg .b32 	%r<16>;
	.reg .b32 	%f<133>;
	.reg .b64 	%rd<20>;
	// demoted variable
	.shared .align 4 .b8 _ZZ24default_function_kernel0E8A_shared[128];
	// demoted variable
	.shared .align 4 .b8 _ZZ24default_function_kernel0E8B_shared[4096];
	ld.param.u64 	%rd8, [default_function_kernel0_param_0];
	ld.param.u64 	%rd9, [default_function_kernel0_param_1];
	ld.param.u64 	%rd7, [default_function_kernel0_param_2];
	cvta.to.global.u64 	%rd10, %rd9;
	cvta.to.global.u64 	%rd11, %rd8;
	mov.u32 	%r9, %tid.x;
	shl.b32 	%r10, %r9, 2;
	mov.u32 	%r11, _ZZ24default_function_kernel0E8A_shared;
	add.s32 	%r1, %r11, %r10;
	mov.u32 	%r2, %ctaid.x;
	shl.b32 	%r12, %r2, 15;
	or.b32  	%r3, %r12, %r9;
	mov.u32 	%r13, _ZZ24default_function_kernel0E8B_shared;
	add.s32 	%r4, %r13, %r10;
	mad.lo.s32 	%r5, %r9, 124, %r4;
	mul.wide.u32 	%rd12, %r9, 4;
	add.s64 	%rd19, %rd11, %rd12;
	mul.wide.u32 	%rd13, %r3, 4;
	add.s64 	%rd14, %rd13, %rd10;
	add.s64 	%rd18, %rd14, 65536;
	mov.f32 	%f132, 0f00000000;
	mov.b32 	%r15, 0;
$L__BB0_1:
	bar.sync 	0;
	ld.global.nc.f32 	%f4, [%rd19];
	st.shared.f32 	[%r1], %f4;
	ld.global.nc.f32 	%f5, [%rd18+-65536];
	st.shared.f32 	[%r4], %f5;
	ld.global.nc.f32 	%f6, [%rd18+-61440];
	st.shared.f32 	[%r4+128], %f6;
	ld.global.nc.f32 	%f7, [%rd18+-57344];
	st.shared.f32 	[%r4+256], %f7;
	ld.global.nc.f32 	%f8, [%rd18+-53248];
	st.shared.f32 	[%r4+384], %f8;
	ld.global.nc.f32 	%f9, [%rd18+-49152];
	st.shared.f32 	[%r4+512], %f9;
	ld.global.nc.f32 	%f10, [%rd18+-45056];
	st.shared.f32 	[%r4+640], %f10;
	ld.global.nc.f32 	%f11, [%rd18+-40960];
	st.shared.f32 	[%r4+768], %f11;
	ld.global.nc.f32 	%f12, [%rd18+-36864];
	st.shared.f32 	[%r4+896], %f12;
	ld.global.nc.f32 	%f13, [%rd18+-32768];
	st.shared.f32 	[%r4+1024], %f13;
	ld.global.nc.f32 	%f14, [%rd18+-28672];
	st.shared.f32 	[%r4+1152], %f14;
	ld.global.nc.f32 	%f15, [%rd18+-24576];
	st.shared.f32 	[%r4+1280], %f15;
	ld.global.nc.f32 	%f16, [%rd18+-20480];
	st.shared.f32 	[%r4+1408], %f16;
	ld.global.nc.f32 	%f17, [%rd18+-16384];
	st.shared.f32 	[%r4+1536], %f17;
	ld.global.nc.f32 	%f18, [%rd18+-12288];
	st.shared.f32 	[%r4+1664], %f18;
	ld.global.nc.f32 	%f19, [%rd18+-8192];
	st.shared.f32 	[%r4+1792], %f19;
	ld.global.nc.f32 	%f20, [%rd18+-4096];
	st.shared.f32 	[%r4+1920], %f20;
	ld.global.nc.f32 	%f21, [%rd18];
	st.shared.f32 	[%r4+2048], %f21;
	ld.global.nc.f32 	%f22, [%rd18+4096];
	st.shared.f32 	[%r4+2176], %f22;
	ld.global.nc.f32 	%f23, [%rd18+8192];
	st.shared.f32 	[%r4+2304], %f23;
	ld.global.nc.f32 	%f24, [%rd18+12288];
	st.shared.f32 	[%r4+2432], %f24;
	ld.global.nc.f32 	%f25, [%rd18+16384];
	st.shared.f32 	[%r4+2560], %f25;
	ld.global.nc.f32 	%f26, [%rd18+20480];
	st.shared.f32 	[%r4+2688], %f26;
	ld.global.nc.f32 	%f27, [%rd18+24576];
	st.shared.f32 	[%r4+2816], %f27;
	ld.global.nc.f32 	%f28, [%rd18+28672];
	st.shared.f32 	[%r4+2944], %f28;
	ld.global.nc.f32 	%f29, [%rd18+32768];
	st.shared.f32 	[%r4+3072], %f29;
	ld.global.nc.f32 	%f30, [%rd18+36864];
	st.shared.f32 	[%r4+3200], %f30;
	ld.global.nc.f32 	%f31, [%rd18+40960];
	st.shared.f32 	[%r4+3328], %f31;
	ld.global.nc.f32 	%f32, [%rd18+45056];
	st.shared.f32 	[%r4+3456], %f32;
	ld.global.nc.f32 	%f33, [%rd18+49152];
	st.shared.f32 	[%r4+3584], %f33;
	ld.global.nc.f32 	%f34, [%rd18+53248];
	st.shared.f32 	[%r4+3712], %f34;
	ld.global.nc.f32 	%f35, [%rd18+57344];
	st.shared.f32 	[%r4+3840], %f35;
	ld.global.nc.f32 	%f36, [%rd18+61440];
	st.shared.f32 	[%r4+3968], %f36;
	bar.sync 	0;
	ld.shared.f32 	%f37, [_ZZ24default_function_kernel0E8A_shared];
	ld.shared.f32 	%f38, [%r5];
	fma.rn.f32 	%f39, %f37, %f38, %f132;
	ld.shared.f32 	%f40, [_ZZ24default_function_kernel0E8A_shared+4];
	ld.shared.f32 	%f41, [%r5+4];
	fma.rn.f32 	%f42, %f40, %f41, %f39;
	ld.shared.f32 	%f43, [_ZZ24default_function_kernel0E8A_shared+8];
	ld.shared.f32 	%f44, [%r5+8];
	fma.rn.f32 	%f45, %f43, %f44, %f42;
	ld.shared.f32 	%f46, [_ZZ24default_function_kernel0E8A_shared+12];
	ld.shared.f32 	%f47, [%r5+12];
	fma.rn.f32 	%f48, %f46, %f47, %f45;
	ld.shared.f32 	%f49, [_ZZ24default_function_kernel0E8A_shared+16];
	ld.shared.f32 	%f50, [%r5+16];
	fma.rn.f32 	%f51, %f49, %f50, %f48;
	ld.shared.f32 	%f52, [_ZZ24default_function_kernel0E8A_shared+20];
	ld.shared.f32 	%f53, [%r5+20];
	fma.rn.f32 	%f54, %f52, %f53, %f51;
	ld.shared.f32 	%f55, [_ZZ24default_function_kernel0E8A_shared+24];
	ld.shared.f32 	%f56, [%r5+24];
	fma.rn.f32 	%f57, %f55, %f56, %f54;
	ld.shared.f32 	%f58, [_ZZ24default_function_kernel0E8A_shared+28];
	ld.shared.f32 	%f59, [%r5+28];
	fma.rn.f32 	%f60, %f58, %f59, %f57;
	ld.shared.f32 	%f61, [_ZZ24default_function_kernel0E8A_shared+32];
	ld.shared.f32 	%f62, [%r5+32];
	fma.rn.f32 	%f63, %f61, %f62, %f60;
	ld.shared.f32 	%f64, [_ZZ24default_function_kernel0E8A_shared+36];
	ld.shared.f32 	%f65, [%r5+36];
	fma.rn.f32 	%f66, %f64, %f65, %f63;
	ld.shared.f32 	%f67, [_ZZ24default_function_kernel0E8A_shared+40];
	ld.shared.f32 	%f68, [%r5+40];
	fma.rn.f32 	%f69, %f67, %f68, %f66;
	ld.shared.f32 	%f70, [_ZZ24default_function_kernel0E8A_shared+44];
	ld.shared.f32 	%f71, [%r5+44];
	fma.rn.f32 	%f72, %f70, %f71, %f69;
	ld.shared.f32 	%f73, [_ZZ24default_function_kernel0E8A_shared+48];
	ld.shared.f32 	%f74, [%r5+48];
	fma.rn.f32 	%f75, %f73, %f74, %f72;
	ld.shared.f32 	%f76, [_ZZ24default_function_kernel0E8A_shared+52];
	ld.shared.f32 	%f77, [%r5+52];
	fma.rn.f32 	%f78, %f76, %f77, %f75;
	ld.shared.f32 	%f79, [_ZZ24default_function_kernel0E8A_shared+56];
	ld.shared.f32 	%f80, [%r5+56];
	fma.rn.f32 	%f81, %f79, %f80, %f78;
	ld.shared.f32 	%f82, [_ZZ24default_function_kernel0E8A_shared+60];
	ld.shared.f32 	%f83, [%r5+60];
	fma.rn.f32 	%f84, %f82, %f83, %f81;
	ld.shared.f32 	%f85, [_ZZ24default_function_kernel0E8A_shared+64];
	ld.shared.f32 	%f86, [%r5+64];
	fma.rn.f32 	%f87, %f85, %f86, %f84;
	ld.shared.f32 	%f88, [_ZZ24default_function_kernel0E8A_shared+68];
	ld.shared.f32 	%f89, [%r5+68];
	fma.rn.f32 	%f90, %f88, %f89, %f87;
	ld.shared.f32 	%f91, [_ZZ24default_function_kernel0E8A_shared+72];
	ld.shared.f32 	%f92, [%r5+72];
	fma.rn.f32 	%f93, %f91, %f92, %f90;
	ld.shared.f32 	%f94, [_ZZ24default_function_kernel0E8A_shared+76];
	ld.shared.f32 	%f95, [%r5+76];
	fma.rn.f32 	%f96, %f94, %f95, %f93;
	ld.shared.f32 	%f97, [_ZZ24default_function_kernel0E8A_shared+80];
	ld.shared.f32 	%f98, [%r5+80];
	fma.rn.f32 	%f99, %f97, %f98, %f96;
	ld.shared.f32 	%f100, [_ZZ24default_function_kernel0E8A_shared+84];
	ld.shared.f32 	%f101, [%r5+84];
	fma.rn.f32 	%f102, %f100, %f101, %f99;
	ld.shared.f32 	%f103, [_ZZ24default_function_kernel0E8A_shared+88];
	ld.shared.f32 	%f104, [%r5+88];
	fma.rn.f32 	%f105, %f103, %f104, %f102;
	ld.shared.f32 	%f106, [_ZZ24default_function_kernel0E8A_shared+92];
	ld.shared.f32 	%f107, [%r5+92];
	fma.rn.f32 	%f108, %f106, %f107, %f105;
	ld.shared.f32 	%f109, [_ZZ24default_function_kernel0E8A_shared+96];
	ld.shared.f32 	%f110, [%r5+96];
	fma.rn.f32 	%f111, %f109, %f110, %f108;
	ld.shared.f32 	%f112, [_ZZ24default_function_kernel0E8A_shared+100];
	ld.shared.f32 	%f113, [%r5+100];
	fma.rn.f32 	%f114, %f112, %f113, %f111;
	ld.shared.f32 	%f115, [_ZZ24default_function_kernel0E8A_shared+104];
	ld.shared.f32 	%f116, [%r5+104];
	fma.rn.f32 	%f117, %f115, %f116, %f114;
	ld.shared.f32 	%f118, [_ZZ24default_function_kernel0E8A_shared+108];
	ld.shared.f32 	%f119, [%r5+108];
	fma.rn.f32 	%f120, %f118, %f119, %f117;
	ld.shared.f32 	%f121, [_ZZ24default_function_kernel0E8A_shared+112];
	ld.shared.f32 	%f122, [%r5+112];
	fma.rn.f32 	%f123, %f121, %f122, %f120;
	ld.shared.f32 	%f124, [_ZZ24default_function_kernel0E8A_shared+116];
	ld.shared.f32 	%f125, [%r5+116];
	fma.rn.f32 	%f126, %f124, %f125, %f123;
	ld.shared.f32 	%f127, [_ZZ24default_function_kernel0E8A_shared+120];
	ld.shared.f32 	%f128, [%r5+120];
	fma.rn.f32 	%f129, %f127, %f128, %f126;
	ld.shared.f32 	%f130, [_ZZ24default_function_kernel0E8A_shared+124];
	ld.shared.f32 	%f131, [%r5+124];
	fma.rn.f32 	%f132, %f130, %f131, %f129;
	add.s32 	%r15, %r15, 1;
	add.s64 	%rd19, %rd19, 128;
	add.s64 	%rd18, %rd18, 128;
	setp.ne.s32 	%p1, %r15, 32;
	@%p1 bra 	$L__BB0_1;
	cvta.to.global.u64 	%rd15, %rd7;
	mad.lo.s32 	%r14, %r2, -32736, %r3;
	mul.wide.u32 	%rd16, %r14, 4;
	add.s64 	%rd17, %rd15, %rd16;
	st.global.f32 	[%rd17], %f132;
	ret;

}


// ===== COMPILED SASS (sm_100) =====

	.target	sm_100

	.elftype	@"ET_EXEC"


//--------------------- .note.nv.tkinfo           --------------------------
	.section	.note.nv.tkinfo,"",@"SHT_NOTE"
	.sectionflags	@"SHF_NOTE_NV_TKINFO"
	.tkinfo
        /*0018*/ 	.word	0x00000002
        /*0030*/ 	.string	""
        /*0030*/ 	.string	"ptxas"
        /*0030*/ 	.string	"Cuda compilation tools, release 13.0, V13.0.88"
        /*0030*/ 	.string	"Build cuda_13.0.r13.0/compiler.36424714_0"
        /*0030*/ 	.string	"-arch sm_100 -m 64 "



//--------------------- .note.nv.cuinfo           --------------------------
	.section	.note.nv.cuinfo,"",@"SHT_NOTE"
	.sectionflags	@"SHF_NOTE_NV_CUINFO"
        /*0018*/ 	.short	0x0002
        /*001a*/ 	.short	0x0064
        /*001c*/ 	.short	0x0082
	.zero		2


//--------------------- .nv.info                  --------------------------
	.section	.nv.info,"",@"SHT_CUDA_INFO"
	.align	4


	//----- nvinfo : EIATTR_REGCOUNT
	.align		4
        /*0000*/ 	.byte	0x04, 0x2f
        /*0002*/ 	.short	(.L_1 - .L_0)
	.align		4
.L_0:
        /*0004*/ 	.word	index@(default_function_kernel0)
        /*0008*/ 	.word	0x00000020


	//----- nvinfo : EIATTR_FRAME_SIZE
	.align		4
.L_1:
        /*000c*/ 	.byte	0x04, 0x11
        /*000e*/ 	.short	(.L_3 - .L_2)
	.align		4
.L_2:
        /*0010*/ 	.word	index@(default_function_kernel0)
        /*0014*/ 	.word	0x00000000


	//----- nvinfo : EIATTR_MIN_STACK_SIZE
	.align		4
.L_3:
        /*0018*/ 	.byte	0x04, 0x12
        /*001a*/ 	.short	(.L_5 - .L_4)
	.align		4
.L_4:
        /*001c*/ 	.word	index@(default_function_kernel0)
        /*0020*/ 	.word	0x00000000
.L_5:


//--------------------- .nv.compat                --------------------------
	.section	.nv.compat,"",@"SHT_CUDA_COMPAT_INFO"
	.align	4
        /*0000*/ 	.byte	0x02, 0x09, 0x00, 0x00, 0x02, 0x02, 0x01, 0x00, 0x02, 0x05, 0x05, 0x00, 0x03, 0x07, 0x01, 0x01
        /*0010*/ 	.byte	0x02, 0x03, 0x00, 0x00, 0x02, 0x06, 0x01, 0x00, 0x04, 0x0b, 0x08, 0x00, 0x09, 0x00, 0x00, 0x00
        /*0020*/ 	.byte	0x00, 0x00, 0x00, 0x00


//--------------------- .nv.info.default_function_kernel0 --------------------------
	.section	.nv.info.default_function_kernel0,"",@"SHT_CUDA_INFO"
	.sectionflags	@""
	.align	4


	//----- nvinfo : EIATTR_CUDA_API_VERSION
	.align		4
        /*0000*/ 	.byte	0x04, 0x37
        /*0002*/ 	.short	(.L_7 - .L_6)
.L_6:
        /*0004*/ 	.word	0x00000082


	//----- nvinfo : EIATTR_KPARAM_INFO
	.align		4
.L_7:
        /*0008*/ 	.byte	0x04, 0x17
        /*000a*/ 	.short	(.L_9 - .L_8)
.L_8:
        /*000c*/ 	.word	0x00000000
        /*0010*/ 	.short	0x0002
        /*0012*/ 	.short	0x0010
        /*0014*/ 	.byte	0x00, 0xf5, 0x21, 0x00


	//----- nvinfo : EIATTR_KPARAM_INFO
	.align		4
.L_9:
        /*0018*/ 	.byte	0x04, 0x17
        /*001a*/ 	.short	(.L_11 - .L_10)
.L_10:
        /*001c*/ 	.word	0x00000000
        /*0020*/ 	.short	0x0001
        /*0022*/ 	.short	0x0008
        /*0024*/ 	.byte	0x00, 0xf5, 0x21, 0x00


	//----- nvinfo : EIATTR_KPARAM_INFO
	.align		4
.L_11:
        /*0028*/ 	.byte	0x04, 0x17
        /*002a*/ 	.short	(.L_13 - .L_12)
.L_12:
        /*002c*/ 	.word	0x00000000
        /*0030*/ 	.short	0x0000
        /*0032*/ 	.short	0x0000
        /*0034*/ 	.byte	0x00, 0xf5, 0x21, 0x00


	//----- nvinfo : EIATTR_SPARSE_MMA_MASK
	.align		4
.L_13:
        /*0038*/ 	.byte	0x03, 0x50
        /*003a*/ 	.short	0x0000


	//----- nvinfo : EIATTR_MAXREG_COUNT
	.align		4
        /*003c*/ 	.byte	0x03, 0x1b
        /*003e*/ 	.short	0x00ff


	//----- nvinfo : EIATTR_NUM_BARRIERS
	.align		4
        /*0040*/ 	.byte	0x02, 0x4c
        /*0042*/ 	.byte	0x01
	.zero		1


	//----- nvinfo : EIATTR_MERCURY_ISA_VERSION
	.align		4
        /*0044*/ 	.byte	0x03, 0x5f
        /*0046*/ 	.short	0x0101


	//----- nvinfo : EIATTR_VRC_CTA_INIT_COUNT
	.align		4
        /*0048*/ 	.byte	0x02, 0x4a
	.zero		1
	.zero		1


	//----- nvinfo : EIATTR_EXIT_INSTR_OFFSETS
	.align		4
        /*004c*/ 	.byte	0x04, 0x1c
        /*004e*/ 	.short	(.L_15 - .L_14)


	//   ....[0]....
.L_14:
        /*0050*/ 	.word	0x00000ad0


	//----- nvinfo : EIATTR_CBANK_PARAM_SIZE
	.align		4
.L_15:
        /*0054*/ 	.byte	0x03, 0x19
        /*0056*/ 	.short	0x0018


	//----- nvinfo : EIATTR_PARAM_CBANK
	.align		4
        /*0058*/ 	.byte	0x04, 0x0a
        /*005a*/ 	.short	(.L_17 - .L_16)
	.align		4
.L_16:
        /*005c*/ 	.word	index@(.nv.constant0.default_function_kernel0)
        /*0060*/ 	.short	0x0380
        /*0062*/ 	.short	0x0018


	//----- nvinfo : EIATTR_SW_WAR
	.align		4
.L_17:
        /*0064*/ 	.byte	0x04, 0x36
        /*0066*/ 	.short	(.L_19 - .L_18)
.L_18:
        /*0068*/ 	.word	0x00000008
.L_19:


//--------------------- .nv.callgraph             --------------------------
	.section	.nv.callgraph,"",@"SHT_CUDA_CALLGRAPH"
	.align	4
	.sectionentsize	8
	.align		4
        /*0000*/ 	.word	0x00000000
	.align		4
        /*0004*/ 	.word	0xffffffff
	.align		4
        /*0008*/ 	.word	0x00000000
	.align		4
        /*000c*/ 	.word	0xfffffffe
	.align		4
        /*0010*/ 	.word	0x00000000
	.align		4
        /*0014*/ 	.word	0xfffffffd
	.align		4
        /*0018*/ 	.word	0x00000000
	.align		4
        /*001c*/ 	.word	0xfffffffc


//--------------------- .text.default_function_kernel0 --------------------------
	.section	.text.default_function_kernel0,"ax",@progbits
	.align	128
        .global         default_function_kernel0
        .type           default_function_kernel0,@function
        .size           default_function_kernel0,(.L_x_2 - default_function_kernel0)
        .other          default_function_kernel0,@"STO_CUDA_ENTRY STV_DEFAULT"
default_function_kernel0:
.text.default_function_kernel0:
[----:B------:R-:W-:Y:S01]  /*0000*/  LDC R1, c[0x0][0x37c] ;  /* 0x0000df00ff017b82 */ /* 0x000fe20000000800 */
[----:B------:R-:W0:Y:S07]  /*0010*/  S2R R0, SR_CTAID.X ;  /* 0x0000000000007919 */ /* 0x000e2e0000002500 */
[----:B------:R-:W1:Y:S01]  /*0020*/  S2UR UR7, SR_CgaCtaId ;  /* 0x00000000000779c3 */ /* 0x000e620000008800 */
[----:B------:R-:W-:Y:S01]  /*0030*/  UMOV UR4, 0x400 ;  /* 0x0000040000047882 */ /* 0x000fe20000000000 */
[----:B------:R-:W-:Y:S01]  /*0040*/  HFMA2 R13, -RZ, RZ, 0, 0 ;  /* 0x00000000ff0d7431 */ /* 0x000fe200000001ff */
[----:B------:R-:W2:Y:S01]  /*0050*/  S2R R16, SR_TID.X ;  /* 0x0000000000107919 */ /* 0x000ea20000002100 */
[----:B------:R-:W-:Y:S01]  /*0060*/  UIADD3 UR5, UPT, UPT, UR4, 0x80, URZ ;  /* 0x0000008004057890 */ /* 0x000fe2000fffe0ff */
[----:B------:R-:W3:Y:S03]  /*0070*/  LDCU.64 UR8, c[0x0][0x358] ;  /* 0x00006b00ff0877ac */ /* 0x000ee60008000a00 */
[----:B------:R-:W4:Y:S08]  /*0080*/  LDC.64 R4, c[0x0][0x388] ;  /* 0x0000e200ff047b82 */ /* 0x000f300000000a00 */
[----:B------:R-:W5:Y:S01]  /*0090*/  LDC.64 R2, c[0x0][0x380] ;  /* 0x0000e000ff027b82 */ /* 0x000f620000000a00 */
[----:B-1----:R-:W-:-:S02]  /*00a0*/  ULEA UR6, UR7, UR5, 0x18 ;  /* 0x0000000507067291 */ /* 0x002fc4000f8ec0ff */
[----:B------:R-:W-:-:S03]  /*00b0*/  ULEA UR5, UR7, UR4, 0x18 ;  /* 0x0000000407057291 */ /* 0x000fc6000f8ec0ff */
[----:B------:R-:W-:Y:S01]  /*00c0*/  UMOV UR4, URZ ;  /* 0x000000ff00047c82 */ /* 0x000fe20008000000 */
[----:B0-----:R-:W-:-:S04]  /*00d0*/  SHF.L.U32 R19, R0, 0xf, RZ ;  /* 0x0000000f00137819 */ /* 0x001fc800000006ff */
[----:B--2---:R-:W-:Y:S02]  /*00e0*/  LOP3.LUT R19, R19, R16, RZ, 0xfc, !PT ;  /* 0x0000001013137212 */ /* 0x004fe400078efcff */
[C---:B------:R-:W-:Y:S02]  /*00f0*/  LEA R17, R16.reuse, UR6, 0x2 ;  /* 0x0000000610117c11 */ /* 0x040fe4000f8e10ff */
[----:B------:R-:W-:Y:S01]  /*0100*/  LEA R18, R16, UR5, 0x2 ;  /* 0x0000000510127c11 */ /* 0x000fe2000f8e10ff */
[----:B----4-:R-:W-:-:S04]  /*0110*/  IMAD.WIDE.U32 R4, R19, 0x4, R4 ;  /* 0x0000000413047825 */ /* 0x010fc800078e0004 */
[----:B-----5:R-:W-:Y:S01]  /*0120*/  IMAD.WIDE.U32 R2, R16, 0x4, R2 ;  /* 0x0000000410027825 */ /* 0x020fe200078e0002 */
[----:B------:R-:W-:-:S03]  /*0130*/  IADD3 R20, P0, PT, R4, 0x10000, RZ ;  /* 0x0001000004147810 */ /* 0x000fc60007f1e0ff */
[----:B------:R-:W-:Y:S01]  /*0140*/  IMAD R16, R16, 0x7c, R17 ;  /* 0x0000007c10107824 */ /* 0x000fe200078e0211 */
[----:B---3--:R-:W-:-:S09]  /*0150*/  IADD3.X R21, PT, PT, RZ, R5, RZ, P0, !PT ;  /* 0x00000005ff157210 */ /* 0x008fd200007fe4ff */
.L_x_0:
[----:B------:R-:W2:Y:S04]  /*0160*/  LDG.E.CONSTANT R5, desc[UR8][R2.64] ;  /* 0x0000000802057981 */ /* 0x000ea8000c1e9900 */
[----:B------:R-:W3:Y:S04]  /*0170*/  LDG.E.CONSTANT R4, desc[UR8][R20.64+-0x10000] ;  /* 0xff00000814047981 */ /* 0x000ee8000c1e9900 */
[----:B------:R-:W4:Y:S04]  /*0180*/  LDG.E.CONSTANT R6, desc[UR8][R20.64+-0xf000] ;  /* 0xff10000814067981 */ /* 0x000f28000c1e9900 */
[----:B------:R-:W5:Y:S04]  /*0190*/  LDG.E.CONSTANT R8, desc[UR8][R20.64+-0xe000] ;  /* 0xff20000814087981 */ /* 0x000f68000c1e9900 */
        /* <DEDUP_REMOVED lines=10> */
[----:B------:R-:W5:Y:S01]  /*0240*/  LDG.E.CONSTANT R23, desc[UR8][R20.64+-0x1000] ;  /* 0xfff0000814177981 */ /* 0x000f62000c1e9900 */
[----:B------:R-:W-:Y:S06]  /*0250*/  BAR.SYNC.DEFER_BLOCKING 0x0 ;  /* 0x0000000000007b1d */ /* 0x000fec0000010000 */
[----:B------:R-:W5:Y:S04]  /*0260*/  LDG.E.CONSTANT R7, desc[UR8][R20.64+-0x6000] ;  /* 0xffa0000814077981 */ /* 0x000f68000c1e9900 */
[----:B------:R-:W5:Y:S04]  /*0270*/  LDG.E.CONSTANT R25, desc[UR8][R20.64+0xe000] ;  /* 0x00e0000814197981 */ /* 0x000f68000c1e9900 */
[----:B------:R-:W5:Y:S04]  /*0280*/  LDG.E.CONSTANT R29, desc[UR8][R20.64+0xf000] ;  /* 0x00f00008141d7981 */ /* 0x000f68000c1e9900 */
[----:B--2---:R0:W-:Y:S04]  /*0290*/  STS [R18], R5 ;  /* 0x0000000512007388 */ /* 0x0041e80000000800 */
[----:B---3--:R1:W-:Y:S04]  /*02a0*/  STS [R17], R4 ;  /* 0x0000000411007388 */ /* 0x0083e80000000800 */
[----:B----4-:R2:W-:Y:S04]  /*02b0*/  STS [R17+0x80], R6 ;  /* 0x0000800611007388 */ /* 0x0105e80000000800 */
[----:B-----5:R3:W-:Y:S04]  /*02c0*/  STS [R17+0x100], R8 ;  /* 0x0001000811007388 */ /* 0x0207e80000000800 */
[----:B------:R4:W-:Y:S04]  /*02d0*/  STS [R17+0x180], R10 ;  /* 0x0001800a11007388 */ /* 0x0009e80000000800 */
        /* <DEDUP_REMOVED lines=10> */
[----:B0-----:R-:W5:Y:S04]  /*0380*/  LDG.E.CONSTANT R5, desc[UR8][R20.64+-0x4000] ;  /* 0xffc0000814057981 */ /* 0x001f68000c1e9900 */
[----:B-1----:R-:W5:Y:S04]  /*0390*/  LDG.E.CONSTANT R4, desc[UR8][R20.64] ;  /* 0x0000000814047981 */ /* 0x002f68000c1e9900 */
[----:B--2---:R-:W2:Y:S04]  /*03a0*/  LDG.E.CONSTANT R6, desc[UR8][R20.64+0x1000] ;  /* 0x0010000814067981 */ /* 0x004ea8000c1e9900 */
[----:B---3--:R-:W3:Y:S04]  /*03b0*/  LDG.E.CONSTANT R8, desc[UR8][R20.64+0x2000] ;  /* 0x0020000814087981 */ /* 0x008ee8000c1e9900 */
[----:B----4-:R-:W4:Y:S04]  /*03c0*/  LDG.E.CONSTANT R10, desc[UR8][R20.64+0x3000] ;  /* 0x00300008140a7981 */ /* 0x010f28000c1e9900 */
[----:B-----5:R-:W5:Y:S04]  /*03d0*/  LDG.E.CONSTANT R12, desc[UR8][R20.64+0x4000] ;  /* 0x00400008140c7981 */ /* 0x020f68000c1e9900 */
        /* <DEDUP_REMOVED lines=9> */
[----:B------:R-:W-:Y:S04]  /*0470*/  STS [R17+0x500], R7 ;  /* 0x0005000711007388 */ /* 0x000fe80000000800 */
[----:B------:R-:W-:Y:S04]  /*0480*/  STS [R17+0xf00], R25 ;  /* 0x000f001911007388 */ /* 0x000fe80000000800 */
[----:B------:R-:W-:Y:S01]  /*0490*/  STS [R17+0xf80], R29 ;  /* 0x000f801d11007388 */ /* 0x000fe20000000800 */
[----:B------:R-:W-:-:S03]  /*04a0*/  UIADD3 UR4, UPT, UPT, UR4, 0x1, URZ ;  /* 0x0000000104047890 */ /* 0x000fc6000fffe0ff */
[----:B------:R-:W-:Y:S04]  /*04b0*/  STS [R17+0x600], R5 ;  /* 0x0006000511007388 */ /* 0x000fe80000000800 */
[----:B------:R-:W-:Y:S04]  /*04c0*/  STS [R17+0x800], R4 ;  /* 0x0008000411007388 */ /* 0x000fe80000000800 */
[----:B--2---:R-:W-:Y:S04]  /*04d0*/  STS [R17+0x880], R6 ;  /* 0x0008800611007388 */ /* 0x004fe80000000800 */
[----:B---3--:R-:W-:Y:S04]  /*04e0*/  STS [R17+0x900], R8 ;  /* 0x0009000811007388 */ /* 0x008fe80000000800 */
[----:B----4-:R-:W-:Y:S04]  /*04f0*/  STS [R17+0x980], R10 ;  /* 0x0009800a11007388 */ /* 0x010fe80000000800 */
[----:B-----5:R-:W-:Y:S04]  /*0500*/  STS [R17+0xa00], R12 ;  /* 0x000a000c11007388 */ /* 0x020fe80000000800 */
[----:B------:R-:W-:Y:S04]  /*0510*/  STS [R17+0xa80], R14 ;  /* 0x000a800e11007388 */ /* 0x000fe80000000800 */
[----:B------:R-:W-:Y:S04]  /*0520*/  STS [R17+0xb00], R22 ;  /* 0x000b001611007388 */ /* 0x000fe80000000800 */
[----:B------:R-:W-:Y:S04]  /*0530*/  STS [R17+0xb80], R24 ;  /* 0x000b801811007388 */ /* 0x000fe80000000800 */
[----:B------:R-:W-:Y:S04]  /*0540*/  STS [R17+0xc00], R26 ;  /* 0x000c001a11007388 */ /* 0x000fe80000000800 */
[----:B------:R-:W-:Y:S04]  /*0550*/  STS [R17+0xc80], R28 ;  /* 0x000c801c11007388 */ /* 0x000fe80000000800 */
[----:B------:R-:W-:Y:S04]  /*0560*/  STS [R17+0xd00], R9 ;  /* 0x000d000911007388 */ /* 0x000fe80000000800 */
[----:B------:R-:W-:Y:S04]  /*0570*/  STS [R17+0xd80], R11 ;  /* 0x000d800b11007388 */ /* 0x000fe80000000800 */
[----:B------:R-:W-:Y:S04]  /*0580*/  STS [R17+0xe00], R15 ;  /* 0x000e000f11007388 */ /* 0x000fe80000000800 */
[----:B------:R-:W-:Y:S01]  /*0590*/  STS [R17+0xe80], R23 ;  /* 0x000e801711007388 */ /* 0x000fe20000000800 */
[----:B------:R-:W-:Y:S06]  /*05a0*/  BAR.SYNC.DEFER_BLOCKING 0x0 ;  /* 0x0000000000007b1d */ /* 0x000fec0000010000 */
[----:B------:R-:W-:Y:S04]  /*05b0*/  LDS R12, [R16] ;  /* 0x00000000100c7984 */ /* 0x000fe80000000800 */
[----:B------:R-:W0:Y:S04]  /*05c0*/  LDS.128 R4, [UR5] ;  /* 0x00000005ff047984 */ /* 0x000e280008000c00 */
[----:B------:R-:W1:Y:S04]  /*05d0*/  LDS R14, [R16+0x4] ;  /* 0x00000400100e7984 */ /* 0x000e680000000800 */
[----:B------:R-:W2:Y:S04]  /*05e0*/  LDS R28, [R16+0x8] ;  /* 0x00000800101c7984 */ /* 0x000ea80000000800 */
[----:B------:R-:W3:Y:S04]  /*05f0*/  LDS R26, [R16+0xc] ;  /* 0x00000c00101a7984 */ /* 0x000ee80000000800 */
[----:B------:R-:W-:Y:S04]  /*0600*/  LDS R27, [R16+0x10] ;  /* 0x00001000101b7984 */ /* 0x000fe80000000800 */
[----:B------:R-:W4:Y:S04]  /*0610*/  LDS.128 R8, [UR5+0x10] ;  /* 0x00001005ff087984 */ /* 0x000f280008000c00 */
[----:B------:R-:W5:Y:S04]  /*0620*/  LDS R24, [R16+0x14] ;  /* 0x0000140010187984 */ /* 0x000f680000000800 */
[----:B------:R-:W5:Y:S04]  /*0630*/  LDS R25, [R16+0x18] ;  /* 0x0000180010197984 */ /* 0x000f680000000800 */
[----:B------:R-:W5:Y:S04]  /*0640*/  LDS R22, [R16+0x1c] ;  /* 0x00001c0010167984 */ /* 0x000f680000000800 */
[----:B------:R-:W-:Y:S01]  /*0650*/  LDS R23, [R16+0x20] ;  /* 0x0000200010177984 */ /* 0x000fe20000000800 */
[----:B0-----:R-:W-:-:S03]  /*0660*/  FFMA R4, R4, R12, R13 ;  /* 0x0000000c04047223 */ /* 0x001fc6000000000d */
[----:B------:R-:W-:Y:S01]  /*0670*/  LDS R29, [R16+0x28] ;  /* 0x00002800101d7984 */ /* 0x000fe20000000800 */
[----:B-1----:R-:W-:-:S03]  /*0680*/  FFMA R5, R14, R5, R4 ;  /* 0x000000050e057223 */ /* 0x002fc60000000004 */
[----:B------:R-:W0:Y:S01]  /*0690*/  LDS.128 R12, [UR5+0x20] ;  /* 0x00002005ff0c7984 */ /* 0x000e220008000c00 */
[----:B--2---:R-:W-:-:S03]  /*06a0*/  FFMA R5, R28, R6, R5 ;  /* 0x000000061c057223 */ /* 0x004fc60000000005 */
[----:B------:R-:W1:Y:S01]  /*06b0*/  LDS R28, [R16+0x24] ;  /* 0x00002400101c7984 */ /* 0x000e620000000800 */
[----:B---3--:R-:W-:-:S03]  /*06c0*/  FFMA R5, R26, R7, R5 ;  /* 0x000000071a057223 */ /* 0x008fc60000000005 */
[----:B------:R-:W-:Y:S01]  /*06d0*/  LDS R26, [R16+0x34] ;  /* 0x00003400101a7984 */ /* 0x000fe20000000800 */
[----:B----4-:R-:W-:-:S03]  /*06e0*/  FFMA R5, R8, R27, R5 ;  /* 0x0000001b08057223 */ /* 0x010fc60000000005 */
[----:B------:R-:W-:Y:S01]  /*06f0*/  LDS R27, [R16+0x38] ;  /* 0x00003800101b7984 */ /* 0x000fe20000000800 */
[----:B-----5:R-:W-:-:S03]  /*0700*/  FFMA R4, R24, R9, R5 ;  /* 0x0000000918047223 */ /* 0x020fc60000000005 */
[----:B------:R-:W2:Y:S01]  /*0710*/  LDS R24, [R16+0x2c] ;  /* 0x00002c0010187984 */ /* 0x000ea20000000800 */
[----:B------:R-:W-:-:S03]  /*0720*/  FFMA R9, R25, R10, R4 ;  /* 0x0000000a19097223 */ /* 0x000fc60000000004 */
[----:B------:R-:W-:Y:S04]  /*0730*/  LDS R25, [R16+0x30] ;  /* 0x0000300010197984 */ /* 0x000fe80000000800 */
[----:B------:R-:W3:Y:S01]  /*0740*/  LDS.128 R4, [UR5+0x30] ;  /* 0x00003005ff047984 */ /* 0x000ee20008000c00 */
[----:B------:R-:W-:-:S03]  /*0750*/  FFMA R9, R22, R11, R9 ;  /* 0x0000000b16097223 */ /* 0x000fc60000000009 */
[----:B------:R-:W4:Y:S01]  /*0760*/  LDS R22, [R16+0x3c] ;  /* 0x00003c0010167984 */ /* 0x000f220000000800 */
[----:B0-----:R-:W-:-:S03]  /*0770*/  FFMA R9, R12, R23, R9 ;  /* 0x000000170c097223 */ /* 0x001fc60000000009 */
[----:B------:R-:W-:Y:S01]  /*0780*/  LDS R23, [R16+0x40] ;  /* 0x0000400010177984 */ /* 0x000fe20000000800 */
[----:B-1----:R-:W-:-:S03]  /*0790*/  FFMA R28, R28, R13, R9 ;  /* 0x0000000d1c1c7223 */ /* 0x002fc60000000009 */
[----:B------:R-:W0:Y:S01]  /*07a0*/  LDS.128 R8, [UR5+0x40] ;  /* 0x00004005ff087984 */ /* 0x000e220008000c00 */
[----:B------:R-:W-:-:S03]  /*07b0*/  FFMA R29, R29, R14, R28 ;  /* 0x0000000e1d1d7223 */ /* 0x000fc6000000001c */
[----:B------:R-:W-:Y:S01]  /*07c0*/  LDS R28, [R16+0x54] ;  /* 0x00005400101c7984 */ /* 0x000fe20000000800 */
[----:B--2---:R-:W-:-:S03]  /*07d0*/  FFMA R15, R24, R15, R29 ;  /* 0x0000000f180f7223 */ /* 0x004fc6000000001d */
[----:B------:R-:W1:Y:S04]  /*07e0*/  LDS R24, [R16+0x44] ;  /* 0x0000440010187984 */ /* 0x000e680000000800 */
[----:B------:R-:W2:Y:S01]  /*07f0*/  LDS R29, [R16+0x48] ;  /* 0x00004800101d7984 */ /* 0x000ea20000000800 */
[----:B---3--:R-:W-:-:S03]  /*0800*/  FFMA R15, R4, R25, R15 ;  /* 0x00000019040f7223 */ /* 0x008fc6000000000f */
[----:B------:R-:W-:Y:S01]  /*0810*/  LDS R25, [R16+0x50] ;  /* 0x0000500010197984 */ /* 0x000fe20000000800 */
[----:B------:R-:W-:-:S03]  /*0820*/  FFMA R4, R26, R5, R15 ;  /* 0x000000051a047223 */ /* 0x000fc6000000000f */
[----:B------:R-:W3:Y:S01]  /*0830*/  LDS R26, [R16+0x4c] ;  /* 0x00004c00101a7984 */ /* 0x000ee20000000800 */
[----:B------:R-:W-:-:S03]  /*0840*/  FFMA R27, R27, R6, R4 ;  /* 0x000000061b1b7223 */ /* 0x000fc60000000004 */
[----:B------:R-:W5:Y:S01]  /*0850*/  LDS.128 R12, [UR5+0x50] ;  /* 0x00005005ff0c7984 */ /* 0x000f620008000c00 */
[----:B----4-:R-:W-:-:S03]  /*0860*/  FFMA R7, R22, R7, R27 ;  /* 0x0000000716077223 */ /* 0x010fc6000000001b */
[----:B------:R-:W4:Y:S04]  /*0870*/  LDS R27, [R16+0x58] ;  /* 0x00005800101b7984 */ /* 0x000f280000000800 */
[----:B------:R-:W4:Y:S01]  /*0880*/  LDS R22, [R16+0x5c] ;  /* 0x00005c0010167984 */ /* 0x000f220000000800 */
[----:B0-----:R-:W-:-:S03]  /*0890*/  FFMA R7, R8, R23, R7 ;  /* 0x0000001708077223 */ /* 0x001fc60000000007 */
[----:B------:R-:W-:Y:S01]  /*08a0*/  LDS R23, [R16+0x60] ;  /* 0x0000600010177984 */ /* 0x000fe20000000800 */
[----:B-1----:R-:W-:-:S03]  /*08b0*/  FFMA R24, R24, R9, R7 ;  /* 0x0000000918187223 */ /* 0x002fc60000000007 */
[----:B------:R-:W0:Y:S01]  /*08c0*/  LDS.128 R4, [UR5+0x60] ;  /* 0x00006005ff047984 */ /* 0x000e220008000c00 */
[----:B--2---:R-:W-:-:S03]  /*08d0*/  FFMA R29, R29, R10, R24 ;  /* 0x0000000a1d1d7223 */ /* 0x004fc60000000018 */
[----:B------:R-:W1:Y:S01]  /*08e0*/  LDS R24, [R16+0x64] ;  /* 0x0000640010187984 */ /* 0x000e620000000800 */
[----:B---3--:R-:W-:-:S04]  /*08f0*/  FFMA R11, R26, R11, R29 ;  /* 0x0000000b1a0b7223 */ /* 0x008fc8000000001d */
[----:B-----5:R-:W-:Y:S02]  /*0900*/  FFMA R11, R12, R25, R11 ;  /* 0x000000190c0b7223 */ /* 0x020fe4000000000b */
[----:B------:R-:W2:Y:S02]  /*0910*/  LDS R25, [R16+0x68] ;  /* 0x0000680010197984 */ /* 0x000ea40000000800 */
[----:B------:R-:W-:Y:S02]  /*0920*/  FFMA R28, R28, R13, R11 ;  /* 0x0000000d1c1c7223 */ /* 0x000fe4000000000b */
[----:B------:R-:W3:Y:S02]  /*0930*/  LDS R12, [R16+0x6c] ;  /* 0x00006c00100c7984 */ /* 0x000ee40000000800 */
[----:B----4-:R-:W-:Y:S02]  /*0940*/  FFMA R27, R27, R14, R28 ;  /* 0x0000000e1b1b7223 */ /* 0x010fe4000000001c */
[----:B------:R-:W-:Y:S04]  /*0950*/  LDS R13, [R16+0x70] ;  /* 0x00007000100d7984 */ /* 0x000fe80000000800 */
[----:B------:R-:W4:Y:S01]  /*0960*/  LDS.128 R8, [UR5+0x70] ;  /* 0x00007005ff087984 */ /* 0x000f220008000c00 */
[----:B------:R-:W-:-:S03]  /*0970*/  FFMA R27, R22, R15, R27 ;  /* 0x0000000f161b7223 */ /* 0x000fc6000000001b */
[----:B------:R-:W5:Y:S04]  /*0980*/  LDS R22, [R16+0x74] ;  /* 0x0000740010167984 */ /* 0x000f680000000800 */
[----:B------:R-:W5:Y:S04]  /*0990*/  LDS R15, [R16+0x78] ;  /* 0x00007800100f7984 */ /* 0x000f680000000800 */
[----:B------:R-:W5:Y:S01]  /*09a0*/  LDS R14, [R16+0x7c] ;  /* 0x00007c00100e7984 */ /* 0x000f620000000800 */
[----:B0-----:R-:W-:-:S04]  /*09b0*/  FFMA R23, R4, R23, R27 ;  /* 0x0000001704177223 */ /* 0x001fc8000000001b */
[----:B-1----:R-:W-:Y:S01]  /*09c0*/  FFMA R24, R24, R5, R23 ;  /* 0x0000000518187223 */ /* 0x002fe20000000017 */
[----:B------:R-:W-:-:S03]  /*09d0*/  UISETP.NE.AND UP0, UPT, UR4, 0x20, UPT ;  /* 0x000000200400788c */ /* 0x000fc6000bf05270 */
[----:B--2---:R-:W-:-:S04]  /*09e0*/  FFMA R25, R25, R6, R24 ;  /* 0x0000000619197223 */ /* 0x004fc80000000018 */
[----:B---3--:R-:W-:-:S04]  /*09f0*/  FFMA R7, R12, R7, R25 ;  /* 0x000000070c077223 */ /* 0x008fc80000000019 */
[----:B----4-:R-:W-:-:S04]  /*0a00*/  FFMA R7, R8, R13, R7 ;  /* 0x0000000d08077223 */ /* 0x010fc80000000007 */
[----:B-----5:R-:W-:Y:S01]  /*0a10*/  FFMA R22, R22, R9, R7 ;  /* 0x0000000916167223 */ /* 0x020fe20000000007 */
[----:B------:R-:W-:Y:S02]  /*0a20*/  IADD3 R2, P0, PT, R2, 0x80, RZ ;  /* 0x0000008002027810 */ /* 0x000fe40007f1e0ff */
[----:B------:R-:W-:Y:S01]  /*0a30*/  IADD3 R20, P1, PT, R20, 0x80, RZ ;  /* 0x0000008014147810 */ /* 0x000fe20007f3e0ff */
[----:B------:R-:W-:Y:S01]  /*0a40*/  FFMA R15, R15, R10, R22 ;  /* 0x0000000a0f0f7223 */ /* 0x000fe20000000016 */
[----:B------:R-:W-:Y:S02]  /*0a50*/  IADD3.X R3, PT, PT, RZ, R3, RZ, P0, !PT ;  /* 0x00000003ff037210 */ /* 0x000fe400007fe4ff */
[----:B------:R-:W-:Y:S01]  /*0a60*/  IADD3.X R21, PT, PT, RZ, R21, RZ, P1, !PT ;  /* 0x00000015ff157210 */ /* 0x000fe20000ffe4ff */
[----:B------:R-:W-:Y:S01]  /*0a70*/  FFMA R13, R14, R11, R15 ;  /* 0x0000000b0e0d7223 */ /* 0x000fe2000000000f */
[----:B------:R-:W-:Y:S07]  /*0a80*/  BRA.U UP0, `(.L_x_0) ;  /* 0xfffffff500b47547 */ /* 0x000fee000b83ffff */
[----:B------:R-:W0:Y:S01]  /*0a90*/  LDC.64 R2, c[0x0][0x390] ;  /* 0x0000e400ff027b82 */ /* 0x000e220000000a00 */
[----:B------:R-:W-:-:S04]  /*0aa0*/  IMAD R19, R0, -0x7fe0, R19 ;  /* 0xffff802000137824 */ /* 0x000fc800078e0213 */
[----:B0-----:R-:W-:-:S05]  /*0ab0*/  IMAD.WIDE.U32 R2, R19, 0x4, R2 ;  /* 0x0000000413027825 */ /* 0x001fca00078e0002 */
[----:B------:R-:W-:Y:S01]  /*0ac0*/  STG.E desc[UR8][R2.64], R13 ;  /* 0x0000000d02007986 */ /* 0x000fe2000c101908 */
[----:B------:R-:W-:Y:S05]  /*0ad0*/  EXIT ;  /* 0x000000000000794d */ /* 0x000fea0003800000 */
.L_x_1:
[----:B------:R-:W-:-:S00]  /*0ae0*/  BRA `(.L_x_1) ;  /* 0xfffffffc00fc7947 */ /* 0x000fc0000383ffff */
[----:B------:R-:W-:-:S00]  /*0af0*/  NOP ;  /* 0x0000000000007918 */ /* 0x000fc00000000000 */
        /* <DEDUP_REMOVED lines=8> */
.L_x_2:


//--------------------- .nv.shared.default_function_kernel0 --------------------------
	.section	.nv.shared.default_function_kernel0,"aw",@nobits
	.sectionflags	@""
	.align	4
.nv.shared.default_function_kernel0:
	.zero		5248


//--------------------- .nv.shared.reserved.0     --------------------------
	.section	.nv.shared.reserved.0,"aw",@nobits
	.weak		__nv_reservedSMEM_offset_0_alias
	.size		__nv_reservedSMEM_offset_0_alias, 0, 64
	.other		__nv_reservedSMEM_offset_0_alias,@"STO_CUDA_RESERVED_SHARED STV_DEFAULT"
__nv_reservedSMEM_offset_0_alias:
	.zero		0
	.zero		64


//--------------------- .nv.constant0.default_function_kernel0 --------------------------
	.section	.nv.constant0.default_function_kernel0,"a",@progbits
	.sectionflags	@""
	.align	4
.nv.constant0.default_function_kernel0:
	.zero		920


//--------------------- SYMBOLS --------------------------

	.type		.nv.reservedSmem.offset0,@object
	.size		.nv.reservedSmem.offset0,0x4
	.type		.nv.reservedSmem.cap,@object
	.size		.nv.reservedSmem.cap,0x4
